//
// Generated by NVIDIA NVVM Compiler
//
// Compiler Build ID: CL-36424714
// Cuda compilation tools, release 13.0, V13.0.88
// Based on NVVM 20.0.0
//

.version 9.0
.target sm_100
.address_size 64

	// .globl	kernel

.visible .entry kernel(
	.param .u32 kernel_param_0,
	.param .u32 kernel_param_1,
	.param .u64 .ptr .align 1 kernel_param_2,
	.param .u64 .ptr .align 1 kernel_param_3,
	.param .u64 .ptr .align 1 kernel_param_4,
	.param .u64 .ptr .align 1 kernel_param_5,
	.param .u64 .ptr .align 1 kernel_param_6,
	.param .u64 .ptr .align 1 kernel_param_7,
	.param .u64 .ptr .align 1 kernel_param_8
)
{
	.reg .pred 	%p<13>;
	.reg .b32 	%r<37>;
	.reg .b32 	%f<51>;
	.reg .b64 	%rd<84>;

	ld.param.u32 	%r14, [kernel_param_0];
	ld.param.u64 	%rd14, [kernel_param_2];
	ld.param.u64 	%rd15, [kernel_param_3];
	ld.param.u64 	%rd18, [kernel_param_4];
	ld.param.u64 	%rd19, [kernel_param_5];
	ld.param.u64 	%rd16, [kernel_param_6];
	ld.param.u64 	%rd20, [kernel_param_7];
	ld.param.u64 	%rd17, [kernel_param_8];
	cvta.to.global.u64 	%rd1, %rd18;
	cvta.to.global.u64 	%rd2, %rd20;
	cvta.to.global.u64 	%rd3, %rd19;
	mov.u32 	%r1, %ctaid.y;
	mov.u32 	%r15, %ctaid.x;
	shl.b32 	%r16, %r1, 6;
	add.s32 	%r2, %r16, %r15;
	mul.wide.u32 	%rd21, %r2, 4;
	add.s64 	%rd22, %rd3, %rd21;
	ld.global.u32 	%r3, [%rd22];
	setp.eq.s32 	%p1, %r3, -1;
	mov.u32 	%r17, %tid.x;
	setp.ne.s32 	%p2, %r17, 0;
	or.pred  	%p3, %p2, %p1;
	@%p3 bra 	$L__BB0_19;
	cvta.to.global.u64 	%rd23, %rd15;
	cvta.to.global.u64 	%rd24, %rd17;
	add.s64 	%rd26, %rd23, %rd21;
	ld.global.f32 	%f1, [%rd26];
	mul.wide.s32 	%rd27, %r3, 4;
	add.s64 	%rd28, %rd24, %rd27;
	atom.global.add.f32 	%f2, [%rd28], %f1;
	mul.lo.s32 	%r19, %r3, %r14;
	cvt.s64.s32 	%rd4, %r19;
	mul.wide.u32 	%rd29, %r1, 256;
	or.b64  	%rd30, %rd29, 16;
	add.s64 	%rd83, %rd3, %rd30;
	cvta.to.global.u64 	%rd31, %rd14;
	add.s64 	%rd82, %rd31, %rd30;
	cvta.to.global.u64 	%rd32, %rd16;
	add.s64 	%rd81, %rd32, %rd30;
	mov.b32 	%r36, 0;
$L__BB0_2:
	ld.global.u32 	%r5, [%rd83+-16];
	setp.eq.s32 	%p4, %r5, -1;
	@%p4 bra 	$L__BB0_4;
	cvt.s64.s32 	%rd33, %r5;
	cvt.u32.u64 	%r20, %rd4;
	ld.global.f32 	%f3, [%rd82+-16];
	add.s64 	%rd34, %rd33, %rd4;
	shl.b64 	%rd35, %rd34, 2;
	add.s64 	%rd36, %rd2, %rd35;
	mul.f32 	%f4, %f1, %f3;
	atom.global.add.f32 	%f5, [%rd36], %f4;
	add.s32 	%r21, %r5, %r20;
	mul.wide.s32 	%rd37, %r21, 4;
	add.s64 	%rd38, %rd1, %rd37;
	ld.global.f32 	%f6, [%rd38];
	mul.f32 	%f7, %f1, %f6;
	atom.global.add.f32 	%f8, [%rd81+-16], %f7;
$L__BB0_4:
	ld.global.u32 	%r6, [%rd83+-12];
	setp.eq.s32 	%p5, %r6, -1;
	@%p5 bra 	$L__BB0_6;
	cvt.s64.s32 	%rd39, %r6;
	cvt.u32.u64 	%r22, %rd4;
	ld.global.f32 	%f9, [%rd82+-12];
	add.s64 	%rd40, %rd39, %rd4;
	shl.b64 	%rd41, %rd40, 2;
	add.s64 	%rd42, %rd2, %rd41;
	mul.f32 	%f10, %f1, %f9;
	atom.global.add.f32 	%f11, [%rd42], %f10;
	add.s32 	%r23, %r6, %r22;
	mul.wide.s32 	%rd43, %r23, 4;
	add.s64 	%rd44, %rd1, %rd43;
	ld.global.f32 	%f12, [%rd44];
	mul.f32 	%f13, %f1, %f12;
	atom.global.add.f32 	%f14, [%rd81+-12], %f13;
$L__BB0_6:
	ld.global.u32 	%r7, [%rd83+-8];
	setp.eq.s32 	%p6, %r7, -1;
	@%p6 bra 	$L__BB0_8;
	cvt.s64.s32 	%rd45, %r7;
	cvt.u32.u64 	%r24, %rd4;
	ld.global.f32 	%f15, [%rd82+-8];
	add.s64 	%rd46, %rd45, %rd4;
	shl.b64 	%rd47, %rd46, 2;
	add.s64 	%rd48, %rd2, %rd47;
	mul.f32 	%f16, %f1, %f15;
	atom.global.add.f32 	%f17, [%rd48], %f16;
	add.s32 	%r25, %r7, %r24;
	mul.wide.s32 	%rd49, %r25, 4;
	add.s64 	%rd50, %rd1, %rd49;
	ld.global.f32 	%f18, [%rd50];
	mul.f32 	%f19, %f1, %f18;
	atom.global.add.f32 	%f20, [%rd81+-8], %f19;
$L__BB0_8:
	ld.global.u32 	%r8, [%rd83+-4];
	setp.eq.s32 	%p7, %r8, -1;
	@%p7 bra 	$L__BB0_10;
	cvt.s64.s32 	%rd51, %r8;
	cvt.u32.u64 	%r26, %rd4;
	ld.global.f32 	%f21, [%rd82+-4];
	add.s64 	%rd52, %rd51, %rd4;
	shl.b64 	%rd53, %rd52, 2;
	add.s64 	%rd54, %rd2, %rd53;
	mul.f32 	%f22, %f1, %f21;
	atom.global.add.f32 	%f23, [%rd54], %f22;
	add.s32 	%r27, %r8, %r26;
	mul.wide.s32 	%rd55, %r27, 4;
	add.s64 	%rd56, %rd1, %rd55;
	ld.global.f32 	%f24, [%rd56];
	mul.f32 	%f25, %f1, %f24;
	atom.global.add.f32 	%f26, [%rd81+-4], %f25;
$L__BB0_10:
	ld.global.u32 	%r9, [%rd83];
	setp.eq.s32 	%p8, %r9, -1;
	@%p8 bra 	$L__BB0_12;
	cvt.s64.s32 	%rd57, %r9;
	cvt.u32.u64 	%r28, %rd4;
	ld.global.f32 	%f27, [%rd82];
	add.s64 	%rd58, %rd57, %rd4;
	shl.b64 	%rd59, %rd58, 2;
	add.s64 	%rd60, %rd2, %rd59;
	mul.f32 	%f28, %f1, %f27;
	atom.global.add.f32 	%f29, [%rd60], %f28;
	add.s32 	%r29, %r9, %r28;
	mul.wide.s32 	%rd61, %r29, 4;
	add.s64 	%rd62, %rd1, %rd61;
	ld.global.f32 	%f30, [%rd62];
	mul.f32 	%f31, %f1, %f30;
	atom.global.add.f32 	%f32, [%rd81], %f31;
$L__BB0_12:
	ld.global.u32 	%r10, [%rd83+4];
	setp.eq.s32 	%p9, %r10, -1;
	@%p9 bra 	$L__BB0_14;
	cvt.s64.s32 	%rd63, %r10;
	cvt.u32.u64 	%r30, %rd4;
	ld.global.f32 	%f33, [%rd82+4];
	add.s64 	%rd64, %rd63, %rd4;
	shl.b64 	%rd65, %rd64, 2;
	add.s64 	%rd66, %rd2, %rd65;
	mul.f32 	%f34, %f1, %f33;
	atom.global.add.f32 	%f35, [%rd66], %f34;
	add.s32 	%r31, %r10, %r30;
	mul.wide.s32 	%rd67, %r31, 4;
	add.s64 	%rd68, %rd1, %rd67;
	ld.global.f32 	%f36, [%rd68];
	mul.f32 	%f37, %f1, %f36;
	atom.global.add.f32 	%f38, [%rd81+4], %f37;
$L__BB0_14:
	ld.global.u32 	%r11, [%rd83+8];
	setp.eq.s32 	%p10, %r11, -1;
	@%p10 bra 	$L__BB0_16;
	cvt.s64.s32 	%rd69, %r11;
	cvt.u32.u64 	%r32, %rd4;
	ld.global.f32 	%f39, [%rd82+8];
	add.s64 	%rd70, %rd69, %rd4;
	shl.b64 	%rd71, %rd70, 2;
	add.s64 	%rd72, %rd2, %rd71;
	mul.f32 	%f40, %f1, %f39;
	atom.global.add.f32 	%f41, [%rd72], %f40;
	add.s32 	%r33, %r11, %r32;
	mul.wide.s32 	%rd73, %r33, 4;
	add.s64 	%rd74, %rd1, %rd73;
	ld.global.f32 	%f42, [%rd74];
	mul.f32 	%f43, %f1, %f42;
	atom.global.add.f32 	%f44, [%rd81+8], %f43;
$L__BB0_16:
	ld.global.u32 	%r12, [%rd83+12];
	setp.eq.s32 	%p11, %r12, -1;
	@%p11 bra 	$L__BB0_18;
	cvt.s64.s32 	%rd75, %r12;
	cvt.u32.u64 	%r34, %rd4;
	ld.global.f32 	%f45, [%rd82+12];
	add.s64 	%rd76, %rd75, %rd4;
	shl.b64 	%rd77, %rd76, 2;
	add.s64 	%rd78, %rd2, %rd77;
	mul.f32 	%f46, %f1, %f45;
	atom.global.add.f32 	%f47, [%rd78], %f46;
	add.s32 	%r35, %r12, %r34;
	mul.wide.s32 	%rd79, %r35, 4;
	add.s64 	%rd80, %rd1, %rd79;
	ld.global.f32 	%f48, [%rd80];
	mul.f32 	%f49, %f1, %f48;
	atom.global.add.f32 	%f50, [%rd81+12], %f49;
$L__BB0_18:
	add.s32 	%r36, %r36, 8;
	add.s64 	%rd83, %rd83, 32;
	add.s64 	%rd82, %rd82, 32;
	add.s64 	%rd81, %rd81, 32;
	setp.ne.s32 	%p12, %r36, 64;
	@%p12 bra 	$L__BB0_2;
$L__BB0_19:
	ret;

}


// ===== COMPILED SASS (sm_100) =====

	.target	sm_100

	.elftype	@"ET_EXEC"


//--------------------- .note.nv.tkinfo           --------------------------
	.section	.note.nv.tkinfo,"",@"SHT_NOTE"
	.sectionflags	@"SHF_NOTE_NV_TKINFO"
	.tkinfo
        /*0018*/ 	.word	0x00000002
        /*0030*/ 	.string	""
        /*0030*/ 	.string	"ptxas"
        /*0030*/ 	.string	"Cuda compilation tools, release 13.0, V13.0.88"
        /*0030*/ 	.string	"Build cuda_13.0.r13.0/compiler.36424714_0"
        /*0030*/ 	.string	"-arch sm_100 -m 64 "



//--------------------- .note.nv.cuinfo           --------------------------
	.section	.note.nv.cuinfo,"",@"SHT_NOTE"
	.sectionflags	@"SHF_NOTE_NV_CUINFO"
        /*0018*/ 	.short	0x0002
        /*001a*/ 	.short	0x0064
        /*001c*/ 	.short	0x0082
	.zero		2


//--------------------- .nv.info                  --------------------------
	.section	.nv.info,"",@"SHT_CUDA_INFO"
	.align	4


	//----- nvinfo : EIATTR_REGCOUNT
	.align		4
        /*0000*/ 	.byte	0x04, 0x2f
        /*0002*/ 	.short	(.L_1 - .L_0)
	.align		4
.L_0:
        /*0004*/ 	.word	index@(kernel)
        /*0008*/ 	.word	0x00000018


	//----- nvinfo : EIATTR_FRAME_SIZE
	.align		4
.L_1:
        /*000c*/ 	.byte	0x04, 0x11
        /*000e*/ 	.short	(.L_3 - .L_2)
	.align		4
.L_2:
        /*0010*/ 	.word	index@(kernel)
        /*0014*/ 	.word	0x00000000


	//----- nvinfo : EIATTR_MIN_STACK_SIZE
	.align		4
.L_3:
        /*0018*/ 	.byte	0x04, 0x12
        /*001a*/ 	.short	(.L_5 - .L_4)
	.align		4
.L_4:
        /*001c*/ 	.word	index@(kernel)
        /*0020*/ 	.word	0x00000000
.L_5:


//--------------------- .nv.compat                --------------------------
	.section	.nv.compat,"",@"SHT_CUDA_COMPAT_INFO"
	.align	4
        /*0000*/ 	.byte	0x02, 0x09, 0x00, 0x00, 0x02, 0x02, 0x01, 0x00, 0x02, 0x05, 0x05, 0x00, 0x03, 0x07, 0x01, 0x01
        /*0010*/ 	.byte	0x02, 0x03, 0x00, 0x00, 0x02, 0x06, 0x01, 0x00, 0x04, 0x0b, 0x08, 0x00, 0x09, 0x00, 0x00, 0x00
        /*0020*/ 	.byte	0x00, 0x00, 0x00, 0x00


//--------------------- .nv.info.kernel           --------------------------
	.section	.nv.info.kernel,"",@"SHT_CUDA_INFO"
	.sectionflags	@""
	.align	4


	//----- nvinfo : EIATTR_CUDA_API_VERSION
	.align		4
        /*0000*/ 	.byte	0x04, 0x37
        /*0002*/ 	.short	(.L_7 - .L_6)
.L_6:
        /*0004*/ 	.word	0x00000082


	//----- nvinfo : EIATTR_KPARAM_INFO
	.align		4
.L_7:
        /*0008*/ 	.byte	0x04, 0x17
        /*000a*/ 	.short	(.L_9 - .L_8)
.L_8:
        /*000c*/ 	.word	0x00000000
        /*0010*/ 	.short	0x0008
        /*0012*/ 	.short	0x0038
        /*0014*/ 	.byte	0x00, 0xf5, 0x21, 0x00


	//----- nvinfo : EIATTR_KPARAM_INFO
	.align		4
.L_9:
        /*0018*/ 	.byte	0x04, 0x17
        /*001a*/ 	.short	(.L_11 - .L_10)
.L_10:
        /*001c*/ 	.word	0x00000000
        /*0020*/ 	.short	0x0007
        /*0022*/ 	.short	0x0030
        /*0024*/ 	.byte	0x00, 0xf5, 0x21, 0x00


	//----- nvinfo : EIATTR_KPARAM_INFO
	.align		4
.L_11:
        /*0028*/ 	.byte	0x04, 0x17
        /*002a*/ 	.short	(.L_13 - .L_12)
.L_12:
        /*002c*/ 	.word	0x00000000
        /*0030*/ 	.short	0x0006
        /*0032*/ 	.short	0x0028
        /*0034*/ 	.byte	0x00, 0xf5, 0x21, 0x00


	//----- nvinfo : EIATTR_KPARAM_INFO
	.align		4
.L_13:
        /*0038*/ 	.byte	0x04, 0x17
        /*003a*/ 	.short	(.L_15 - .L_14)
.L_14:
        /*003c*/ 	.word	0x00000000
        /*0040*/ 	.short	0x0005
        /*0042*/ 	.short	0x0020
        /*0044*/ 	.byte	0x00, 0xf5, 0x21, 0x00


	//----- nvinfo : EIATTR_KPARAM_INFO
	.align		4
.L_15:
        /*0048*/ 	.byte	0x04, 0x17
        /*004a*/ 	.short	(.L_17 - .L_16)
.L_16:
        /*004c*/ 	.word	0x00000000
        /*0050*/ 	.short	0x0004
        /*0052*/ 	.short	0x0018
        /*0054*/ 	.byte	0x00, 0xf5, 0x21, 0x00


	//----- nvinfo : EIATTR_KPARAM_INFO
	.align		4
.L_17:
        /*0058*/ 	.byte	0x04, 0x17
        /*005a*/ 	.short	(.L_19 - .L_18)
.L_18:
        /*005c*/ 	.word	0x00000000
        /*0060*/ 	.short	0x0003
        /*0062*/ 	.short	0x0010
        /*0064*/ 	.byte	0x00, 0xf5, 0x21, 0x00


	//----- nvinfo : EIATTR_KPARAM_INFO
	.align		4
.L_19:
        /*0068*/ 	.byte	0x04, 0x17
        /*006a*/ 	.short	(.L_21 - .L_20)
.L_20:
        /*006c*/ 	.word	0x00000000
        /*0070*/ 	.short	0x0002
        /*0072*/ 	.short	0x0008
        /*0074*/ 	.byte	0x00, 0xf5, 0x21, 0x00


	//----- nvinfo : EIATTR_KPARAM_INFO
	.align		4
.L_21:
        /*0078*/ 	.byte	0x04, 0x17
        /*007a*/ 	.short	(.L_23 - .L_22)
.L_22:
        /*007c*/ 	.word	0x00000000
        /*0080*/ 	.short	0x0001
        /*0082*/ 	.short	0x0004
        /*0084*/ 	.byte	0x00, 0xf0, 0x11, 0x00


	//----- nvinfo : EIATTR_KPARAM_INFO
	.align		4
.L_23:
        /*0088*/ 	.byte	0x04, 0x17
        /*008a*/ 	.short	(.L_25 - .L_24)
.L_24:
        /*008c*/ 	.word	0x00000000
        /*0090*/ 	.short	0x0000
        /*0092*/ 	.short	0x0000
        /*0094*/ 	.byte	0x00, 0xf0, 0x11, 0x00


	//----- nvinfo : EIATTR_SPARSE_MMA_MASK
	.align		4
.L_25:
        /*0098*/ 	.byte	0x03, 0x50
        /*009a*/ 	.short	0x0000


	//----- nvinfo : EIATTR_MAXREG_COUNT
	.align		4
        /*009c*/ 	.byte	0x03, 0x1b
        /*009e*/ 	.short	0x00ff


	//----- nvinfo : EIATTR_MERCURY_ISA_VERSION
	.align		4
        /*00a0*/ 	.byte	0x03, 0x5f
        /*00a2*/ 	.short	0x0101


	//----- nvinfo : EIATTR_VRC_CTA_INIT_COUNT
	.align		4
        /*00a4*/ 	.byte	0x02, 0x4a
	.zero		1
	.zero		1


	//----- nvinfo : EIATTR_EXIT_INSTR_OFFSETS
	.align		4
        /*00a8*/ 	.byte	0x04, 0x1c
        /*00aa*/ 	.short	(.L_27 - .L_26)


	//   ....[0]....
.L_26:
        /*00ac*/ 	.word	0x000000b0


	//   ....[1]....
        /*00b0*/ 	.word	0x00000a40


	//----- nvinfo : EIATTR_CBANK_PARAM_SIZE
	.align		4
.L_27:
        /*00b4*/ 	.byte	0x03, 0x19
        /*00b6*/ 	.short	0x0040


	//----- nvinfo : EIATTR_PARAM_CBANK
	.align		4
        /*00b8*/ 	.byte	0x04, 0x0a
        /*00ba*/ 	.short	(.L_29 - .L_28)
	.align		4
.L_28:
        /*00bc*/ 	.word	index@(.nv.constant0.kernel)
        /*00c0*/ 	.short	0x0380
        /*00c2*/ 	.short	0x0040


	//----- nvinfo : EIATTR_SW_WAR
	.align		4
.L_29:
        /*00c4*/ 	.byte	0x04, 0x36
        /*00c6*/ 	.short	(.L_31 - .L_30)
.L_30:
        /*00c8*/ 	.word	0x00000008
.L_31:


//--------------------- .nv.callgraph             --------------------------
	.section	.nv.callgraph,"",@"SHT_CUDA_CALLGRAPH"
	.align	4
	.sectionentsize	8
	.align		4
        /*0000*/ 	.word	0x00000000
	.align		4
        /*0004*/ 	.word	0xffffffff
	.align		4
        /*0008*/ 	.word	0x00000000
	.align		4
        /*000c*/ 	.word	0xfffffffe
	.align		4
        /*0010*/ 	.word	0x00000000
	.align		4
        /*0014*/ 	.word	0xfffffffd
	.align		4
        /*0018*/ 	.word	0x00000000
	.align		4
        /*001c*/ 	.word	0xfffffffc


//--------------------- .text.kernel              --------------------------
	.section	.text.kernel,"ax",@progbits
	.align	128
        .global         kernel
        .type           kernel,@function
        .size           kernel,(.L_x_10 - kernel)
        .other          kernel,@"STO_CUDA_ENTRY STV_DEFAULT"
kernel:
.text.kernel:
[----:B------:R-:W-:Y:S01]  /*0000*/  LDC R1, c[0x0][0x37c] ;  /* 0x0000df00ff017b82 */ /* 0x000fe20000000800 */
[----:B------:R-:W0:Y:S07]  /*0010*/  S2R R10, SR_CTAID.Y ;  /* 0x00000000000a7919 */ /* 0x000e2e0000002600 */
[----:B------:R-:W1:Y:S01]  /*0020*/  LDC.64 R2, c[0x0][0x3a0] ;  /* 0x0000e800ff027b82 */ /* 0x000e620000000a00 */
[----:B------:R-:W2:Y:S01]  /*0030*/  LDCU.64 UR6, c[0x0][0x358] ;  /* 0x00006b00ff0677ac */ /* 0x000ea20008000a00 */
[----:B------:R-:W0:Y:S02]  /*0040*/  S2R R5, SR_CTAID.X ;  /* 0x0000000000057919 */ /* 0x000e240000002500 */
[----:B0-----:R-:W-:-:S04]  /*0050*/  IMAD R5, R10, 0x40, R5 ;  /* 0x000000400a057824 */ /* 0x001fc800078e0205 */
[----:B-1----:R-:W-:-:S05]  /*0060*/  IMAD.WIDE.U32 R2, R5, 0x4, R2 ;  /* 0x0000000405027825 */ /* 0x002fca00078e0002 */
[----:B--2---:R-:W2:Y:S01]  /*0070*/  LDG.E R13, desc[UR6][R2.64] ;  /* 0x00000006020d7981 */ /* 0x004ea2000c1e1900 */
[----:B------:R-:W0:Y:S01]  /*0080*/  S2R R0, SR_TID.X ;  /* 0x0000000000007919 */ /* 0x000e220000002100 */
[----:B--2---:R-:W-:-:S04]  /*0090*/  ISETP.NE.AND P0, PT, R13, -0x1, PT ;  /* 0xffffffff0d00780c */ /* 0x004fc80003f05270 */
[----:B0-----:R-:W-:-:S13]  /*00a0*/  ISETP.NE.OR P0, PT, R0, RZ, !P0 ;  /* 0x000000ff0000720c */ /* 0x001fda0004705670 */
[----:B------:R-:W-:Y:S05]  /*00b0*/  @P0 EXIT ;  /* 0x000000000000094d */ /* 0x000fea0003800000 */
[----:B------:R-:W0:Y:S01]  /*00c0*/  LDC.64 R6, c[0x0][0x390] ;  /* 0x0000e400ff067b82 */ /* 0x000e220000000a00 */
[----:B------:R-:W1:Y:S01]  /*00d0*/  LDCU.64 UR12, c[0x0][0x388] ;  /* 0x00007100ff0c77ac */ /* 0x000e620008000a00 */
[----:B------:R-:W2:Y:S06]  /*00e0*/  LDCU.128 UR8, c[0x0][0x3a0] ;  /* 0x00007400ff0877ac */ /* 0x000eac0008000c00 */
[----:B------:R-:W3:Y:S01]  /*00f0*/  LDC.64 R8, c[0x0][0x3b8] ;  /* 0x0000ee00ff087b82 */ /* 0x000ee20000000a00 */
[----:B------:R-:W4:Y:S01]  /*0100*/  LDCU UR4, c[0x0][0x380] ;  /* 0x00007000ff0477ac */ /* 0x000f220008000800 */
[----:B------:R-:W-:-:S06]  /*0110*/  IMAD.WIDE.U32 R10, R10, 0x100, RZ ;  /* 0x000001000a0a7825 */ /* 0x000fcc00078e00ff */
[----:B------:R-:W2:Y:S01]  /*0120*/  LDC.64 R2, c[0x0][0x398] ;  /* 0x0000e600ff027b82 */ /* 0x000ea20000000a00 */
[----:B0-----:R-:W-:-:S07]  /*0130*/  IMAD.WIDE.U32 R6, R5, 0x4, R6 ;  /* 0x0000000405067825 */ /* 0x001fce00078e0006 */
[----:B------:R-:W0:Y:S01]  /*0140*/  LDC.64 R4, c[0x0][0x3b0] ;  /* 0x0000ec00ff047b82 */ /* 0x000e220000000a00 */
[----:B------:R2:W5:Y:S01]  /*0150*/  LDG.E R0, desc[UR6][R6.64] ;  /* 0x0000000606007981 */ /* 0x000562000c1e1900 */
[----:B------:R-:W-:Y:S01]  /*0160*/  LOP3.LUT R10, R10, 0x10, RZ, 0xfc, !PT ;  /* 0x000000100a0a7812 */ /* 0x000fe200078efcff */
[----:B---3--:R-:W-:-:S03]  /*0170*/  IMAD.WIDE R8, R13, 0x4, R8 ;  /* 0x000000040d087825 */ /* 0x008fc600078e0208 */
[C---:B-1----:R-:W-:Y:S01]  /*0180*/  IADD3 R14, P1, PT, R10.reuse, UR12, RZ ;  /* 0x0000000c0a0e7c10 */ /* 0x042fe2000ff3e0ff */
[----:B----4-:R-:W-:Y:S01]  /*0190*/  IMAD R12, R13, UR4, RZ ;  /* 0x000000040d0c7c24 */ /* 0x010fe2000f8e02ff */
[C---:B--2---:R-:W-:Y:S02]  /*01a0*/  IADD3 R6, P0, PT, R10.reuse, UR8, RZ ;  /* 0x000000080a067c10 */ /* 0x044fe4000ff1e0ff */
[----:B------:R-:W-:Y:S02]  /*01b0*/  IADD3 R10, P2, PT, R10, UR10, RZ ;  /* 0x0000000a0a0a7c10 */ /* 0x000fe4000ff5e0ff */
[C---:B------:R-:W-:Y:S02]  /*01c0*/  IADD3.X R7, PT, PT, R11.reuse, UR9, RZ, P0, !PT ;  /* 0x000000090b077c10 */ /* 0x040fe400087fe4ff */
[----:B------:R-:W-:Y:S01]  /*01d0*/  SHF.R.S32.HI R13, RZ, 0x1f, R12 ;  /* 0x0000001fff0d7819 */ /* 0x000fe2000001140c */
[----:B------:R-:W-:Y:S01]  /*01e0*/  UMOV UR4, URZ ;  /* 0x000000ff00047c82 */ /* 0x000fe20008000000 */
[----:B-----5:R1:W-:Y:S02]  /*01f0*/  REDG.E.ADD.F32.FTZ.RN.STRONG.GPU desc[UR6][R8.64], R0 ;  /* 0x00000000080079a6 */ /* 0x0203e4000c12f306 */
[----:B-1----:R-:W-:-:S02]  /*0200*/  IADD3.X R9, PT, PT, R11, UR13, RZ, P1, !PT ;  /* 0x0000000d0b097c10 */ /* 0x002fc40008ffe4ff */
[----:B0-----:R-:W-:-:S07]  /*0210*/  IADD3.X R11, PT, PT, R11, UR11, RZ, P2, !PT ;  /* 0x0000000b0b0b7c10 */ /* 0x001fce00097fe4ff */
.L_x_8:
[----:B------:R-:W2:Y:S01]  /*0220*/  LDG.E R21, desc[UR6][R6.64+-0x10] ;  /* 0xfffff00606157981 */ /* 0x000ea2000c1e1900 */
[----:B------:R-:W-:Y:S01]  /*0230*/  IMAD.MOV.U32 R8, RZ, RZ, R14 ;  /* 0x000000ffff087224 */ /* 0x000fe200078e000e */
[----:B--2---:R-:W-:-:S13]  /*0240*/  ISETP.NE.AND P0, PT, R21, -0x1, PT ;  /* 0xffffffff1500780c */ /* 0x004fda0003f05270 */
[----:B------:R-:W-:Y:S05]  /*0250*/  @!P0 BRA `(.L_x_0) ;  /* 0x0000000000308947 */ /* 0x000fea0003800000 */
[----:B------:R-:W2:Y:S01]  /*0260*/  LDG.E R17, desc[UR6][R8.64+-0x10] ;  /* 0xfffff00608117981 */ /* 0x000ea2000c1e1900 */
[----:B------:R-:W-:-:S04]  /*0270*/  IADD3 R15, P0, PT, R12, R21, RZ ;  /* 0x000000150c0f7210 */ /* 0x000fc80007f1e0ff */
[----:B------:R-:W-:Y:S01]  /*0280*/  LEA.HI.X.SX32 R16, R21, R13, 0x1, P0 ;  /* 0x0000000d15107211 */ /* 0x000fe200000f0eff */
[----:B------:R-:W-:Y:S01]  /*0290*/  IMAD.IADD R21, R12, 0x1, R21 ;  /* 0x000000010c157824 */ /* 0x000fe200078e0215 */
[----:B------:R-:W-:-:S04]  /*02a0*/  LEA R14, P0, R15, R4, 0x2 ;  /* 0x000000040f0e7211 */ /* 0x000fc800078010ff */
[----:B------:R-:W-:Y:S01]  /*02b0*/  LEA.HI.X R15, R15, R5, R16, 0x2, P0 ;  /* 0x000000050f0f7211 */ /* 0x000fe200000f1410 */
[----:B--2---:R-:W-:Y:S01]  /*02c0*/  FMUL R19, R0, R17 ;  /* 0x0000001100137220 */ /* 0x004fe20000400000 */
[----:B------:R-:W-:-:S04]  /*02d0*/  IMAD.WIDE R16, R21, 0x4, R2 ;  /* 0x0000000415107825 */ /* 0x000fc800078e0202 */
[----:B------:R0:W-:Y:S04]  /*02e0*/  REDG.E.ADD.F32.FTZ.RN.STRONG.GPU desc[UR6][R14.64], R19 ;  /* 0x000000130e0079a6 */ /* 0x0001e8000c12f306 */
[----:B------:R-:W2:Y:S02]  /*02f0*/  LDG.E R17, desc[UR6][R16.64] ;  /* 0x0000000610117981 */ /* 0x000ea4000c1e1900 */
[----:B--2---:R-:W-:-:S05]  /*0300*/  FMUL R21, R0, R17 ;  /* 0x0000001100157220 */ /* 0x004fca0000400000 */
[----:B------:R0:W-:Y:S02]  /*0310*/  REDG.E.ADD.F32.FTZ.RN.STRONG.GPU desc[UR6][R10.64+-0x10], R21 ;  /* 0xfffff0150a0079a6 */ /* 0x0001e4000c12f306 */
.L_x_0:
[----:B0-----:R-:W2:Y:S02]  /*0320*/  LDG.E R21, desc[UR6][R6.64+-0xc] ;  /* 0xfffff40606157981 */ /* 0x001ea4000c1e1900 */
        /* <DEDUP_REMOVED lines=14> */
.L_x_1:
        /* <DEDUP_REMOVED lines=15> */
.L_x_2:
        /* <DEDUP_REMOVED lines=15> */
.L_x_3:
        /* <DEDUP_REMOVED lines=15> */
.L_x_4:
        /* <DEDUP_REMOVED lines=15> */
.L_x_5:
        /* <DEDUP_REMOVED lines=15> */
.L_x_6:
[----:B0-----:R-:W2:Y:S01]  /*08c0*/  LDG.E R21, desc[UR6][R6.64+0xc] ;  /* 0x00000c0606157981 */ /* 0x001ea2000c1e1900 */
[----:B------:R-:W-:-:S04]  /*08d0*/  UIADD3 UR4, UPT, UPT, UR4, 0x8, URZ ;  /* 0x0000000804047890 */ /* 0x000fc8000fffe0ff */
[----:B------:R-:W-:Y:S01]  /*08e0*/  UISETP.NE.AND UP0, UPT, UR4, 0x40, UPT ;  /* 0x000000400400788c */ /* 0x000fe2000bf05270 */
        /* <DEDUP_REMOVED lines=14> */
.L_x_7:
[----:B------:R-:W-:Y:S02]  /*09d0*/  IADD3 R6, P0, PT, R6, 0x20, RZ ;  /* 0x0000002006067810 */ /* 0x000fe40007f1e0ff */
[----:B0-----:R-:W-:Y:S02]  /*09e0*/  IADD3 R14, P1, PT, R8, 0x20, RZ ;  /* 0x00000020080e7810 */ /* 0x001fe40007f3e0ff */
[----:B------:R-:W-:Y:S01]  /*09f0*/  IADD3 R10, P2, PT, R10, 0x20, RZ ;  /* 0x000000200a0a7810 */ /* 0x000fe20007f5e0ff */
[----:B------:R-:W-:Y:S02]  /*0a00*/  IMAD.X R7, RZ, RZ, R7, P0 ;  /* 0x000000ffff077224 */ /* 0x000fe400000e0607 */
[----:B------:R-:W-:Y:S02]  /*0a10*/  IMAD.X R9, RZ, RZ, R9, P1 ;  /* 0x000000ffff097224 */ /* 0x000fe400008e0609 */
[----:B------:R-:W-:Y:S01]  /*0a20*/  IMAD.X R11, RZ, RZ, R11, P2 ;  /* 0x000000ffff0b7224 */ /* 0x000fe200010e060b */
[----:B------:R-:W-:Y:S07]  /*0a30*/  BRA.U UP0, `(.L_x_8) ;  /* 0xfffffff500f87547 */ /* 0x000fee000b83ffff */
[----:B------:R-:W-:Y:S05]  /*0a40*/  EXIT ;  /* 0x000000000000794d */ /* 0x000fea0003800000 */
.L_x_9:
[----:B------:R-:W-:-:S00]  /*0a50*/  BRA `(.L_x_9) ;  /* 0xfffffffc00fc7947 */ /* 0x000fc0000383ffff */
[----:B------:R-:W-:-:S00]  /*0a60*/  NOP ;  /* 0x0000000000007918 */ /* 0x000fc00000000000 */
        /* <DEDUP_REMOVED lines=9> */
.L_x_10:


//--------------------- .nv.shared.reserved.0     --------------------------
	.section	.nv.shared.reserved.0,"aw",@nobits
	.weak		__nv_reservedSMEM_offset_0_alias
	.size		__nv_reservedSMEM_offset_0_alias, 0, 64
	.other		__nv_reservedSMEM_offset_0_alias,@"STO_CUDA_RESERVED_SHARED STV_DEFAULT"
__nv_reservedSMEM_offset_0_alias:
	.zero		0
	.zero		64


//--------------------- .nv.constant0.kernel      --------------------------
	.section	.nv.constant0.kernel,"a",@progbits
	.sectionflags	@""
	.align	4
.nv.constant0.kernel:
	.zero		960


//--------------------- SYMBOLS --------------------------

	.type		.nv.reservedSmem.offset0,@object
	.size		.nv.reservedSmem.offset0,0x4
